//
// Generated by NVIDIA NVVM Compiler
//
// Compiler Build ID: CL-36424714
// Cuda compilation tools, release 13.0, V13.0.88
// Based on NVVM 20.0.0
//

.version 9.0
.target sm_100
.address_size 64

	// .globl	_Z6kernelPdS_S_x

.visible .entry _Z6kernelPdS_S_x(
	.param .u64 .ptr .align 1 _Z6kernelPdS_S_x_param_0,
	.param .u64 .ptr .align 1 _Z6kernelPdS_S_x_param_1,
	.param .u64 .ptr .align 1 _Z6kernelPdS_S_x_param_2,
	.param .u64 _Z6kernelPdS_S_x_param_3
)
{
	.reg .pred 	%p<13>;
	.reg .b32 	%r<10>;
	.reg .b64 	%rd<58>;
	.reg .b64 	%fd<16>;

	ld.param.u64 	%rd25, [_Z6kernelPdS_S_x_param_0];
	ld.param.u64 	%rd26, [_Z6kernelPdS_S_x_param_1];
	ld.param.u64 	%rd27, [_Z6kernelPdS_S_x_param_2];
	ld.param.u64 	%rd24, [_Z6kernelPdS_S_x_param_3];
	cvta.to.global.u64 	%rd1, %rd27;
	cvta.to.global.u64 	%rd2, %rd26;
	cvta.to.global.u64 	%rd3, %rd25;
	mov.u32 	%r1, %ntid.x;
	mov.u32 	%r2, %ctaid.x;
	mov.u32 	%r3, %tid.x;
	mad.lo.s32 	%r4, %r1, %r2, %r3;
	cvt.u64.u32 	%rd56, %r4;
	mov.u32 	%r5, %nctaid.x;
	mul.lo.s32 	%r6, %r1, %r5;
	cvt.u64.u32 	%rd5, %r6;
	setp.le.s64 	%p1, %rd24, %rd56;
	@%p1 bra 	$L__BB0_10;
	add.s64 	%rd28, %rd5, %rd56;
	max.u64 	%rd29, %rd24, %rd28;
	setp.lt.u64 	%p2, %rd28, %rd24;
	selp.u64 	%rd6, 1, 0, %p2;
	add.s64 	%rd30, %rd28, %rd6;
	sub.s64 	%rd7, %rd29, %rd30;
	and.b64  	%rd31, %rd7, -4294967296;
	setp.ne.s64 	%p3, %rd31, 0;
	@%p3 bra 	$L__BB0_3;
	cvt.u32.u64 	%r7, %rd5;
	cvt.u32.u64 	%r8, %rd7;
	div.u32 	%r9, %r8, %r7;
	cvt.u64.u32 	%rd52, %r9;
	bra.uni 	$L__BB0_4;
$L__BB0_3:
	div.u64 	%rd52, %rd7, %rd5;
$L__BB0_4:
	add.s64 	%rd11, %rd52, %rd6;
	and.b64  	%rd32, %rd11, 3;
	setp.eq.s64 	%p4, %rd32, 3;
	@%p4 bra 	$L__BB0_7;
	shl.b64 	%rd54, %rd56, 3;
	shl.b64 	%rd13, %rd5, 3;
	add.s64 	%rd33, %rd11, 1;
	and.b64  	%rd53, %rd33, 3;
$L__BB0_6:
	.pragma "nounroll";
	add.s64 	%rd34, %rd3, %rd54;
	ld.global.f64 	%fd1, [%rd34];
	add.s64 	%rd35, %rd2, %rd54;
	ld.global.f64 	%fd2, [%rd35];
	setp.lt.f64 	%p5, %fd1, %fd2;
	selp.f64 	%fd3, %fd1, %fd2, %p5;
	add.s64 	%rd36, %rd1, %rd54;
	st.global.f64 	[%rd36], %fd3;
	add.s64 	%rd56, %rd56, %rd5;
	add.s64 	%rd54, %rd54, %rd13;
	add.s64 	%rd53, %rd53, -1;
	setp.ne.s64 	%p6, %rd53, 0;
	@%p6 bra 	$L__BB0_6;
$L__BB0_7:
	setp.lt.u64 	%p7, %rd11, 3;
	@%p7 bra 	$L__BB0_10;
	shl.b64 	%rd41, %rd5, 3;
	shl.b64 	%rd51, %rd5, 2;
$L__BB0_9:
	shl.b64 	%rd37, %rd56, 3;
	add.s64 	%rd38, %rd3, %rd37;
	ld.global.f64 	%fd4, [%rd38];
	add.s64 	%rd39, %rd2, %rd37;
	ld.global.f64 	%fd5, [%rd39];
	setp.lt.f64 	%p8, %fd4, %fd5;
	selp.f64 	%fd6, %fd4, %fd5, %p8;
	add.s64 	%rd40, %rd1, %rd37;
	st.global.f64 	[%rd40], %fd6;
	add.s64 	%rd42, %rd38, %rd41;
	ld.global.f64 	%fd7, [%rd42];
	add.s64 	%rd43, %rd39, %rd41;
	ld.global.f64 	%fd8, [%rd43];
	setp.lt.f64 	%p9, %fd7, %fd8;
	selp.f64 	%fd9, %fd7, %fd8, %p9;
	add.s64 	%rd44, %rd40, %rd41;
	st.global.f64 	[%rd44], %fd9;
	add.s64 	%rd45, %rd42, %rd41;
	ld.global.f64 	%fd10, [%rd45];
	add.s64 	%rd46, %rd43, %rd41;
	ld.global.f64 	%fd11, [%rd46];
	setp.lt.f64 	%p10, %fd10, %fd11;
	selp.f64 	%fd12, %fd10, %fd11, %p10;
	add.s64 	%rd47, %rd44, %rd41;
	st.global.f64 	[%rd47], %fd12;
	add.s64 	%rd48, %rd45, %rd41;
	ld.global.f64 	%fd13, [%rd48];
	add.s64 	%rd49, %rd46, %rd41;
	ld.global.f64 	%fd14, [%rd49];
	setp.lt.f64 	%p11, %fd13, %fd14;
	selp.f64 	%fd15, %fd13, %fd14, %p11;
	add.s64 	%rd50, %rd47, %rd41;
	st.global.f64 	[%rd50], %fd15;
	add.s64 	%rd56, %rd51, %rd56;
	setp.lt.s64 	%p12, %rd56, %rd24;
	@%p12 bra 	$L__BB0_9;
$L__BB0_10:
	ret;

}


// ===== COMPILED SASS (sm_100) =====

	.target	sm_100

	.elftype	@"ET_EXEC"


//--------------------- .note.nv.tkinfo           --------------------------
	.section	.note.nv.tkinfo,"",@"SHT_NOTE"
	.sectionflags	@"SHF_NOTE_NV_TKINFO"
	.tkinfo
        /*0018*/ 	.word	0x00000002
        /*0030*/ 	.string	""
        /*0030*/ 	.string	"ptxas"
        /*0030*/ 	.string	"Cuda compilation tools, release 13.0, V13.0.88"
        /*0030*/ 	.string	"Build cuda_13.0.r13.0/compiler.36424714_0"
        /*0030*/ 	.string	"-arch sm_100 -m 64 "



//--------------------- .note.nv.cuinfo           --------------------------
	.section	.note.nv.cuinfo,"",@"SHT_NOTE"
	.sectionflags	@"SHF_NOTE_NV_CUINFO"
        /*0018*/ 	.short	0x0002
        /*001a*/ 	.short	0x0064
        /*001c*/ 	.short	0x0082
	.zero		2


//--------------------- .nv.info                  --------------------------
	.section	.nv.info,"",@"SHT_CUDA_INFO"
	.align	4


	//----- nvinfo : EIATTR_REGCOUNT
	.align		4
        /*0000*/ 	.byte	0x04, 0x2f
        /*0002*/ 	.short	(.L_1 - .L_0)
	.align		4
.L_0:
        /*0004*/ 	.word	index@(_Z6kernelPdS_S_x)
        /*0008*/ 	.word	0x0000001c


	//----- nvinfo : EIATTR_FRAME_SIZE
	.align		4
.L_1:
        /*000c*/ 	.byte	0x04, 0x11
        /*000e*/ 	.short	(.L_3 - .L_2)
	.align		4
.L_2:
        /*0010*/ 	.word	index@($__internal_0_$__cuda_sm20_div_u64)
        /*0014*/ 	.word	0x00000000


	//----- nvinfo : EIATTR_FRAME_SIZE
	.align		4
.L_3:
        /*0018*/ 	.byte	0x04, 0x11
        /*001a*/ 	.short	(.L_5 - .L_4)
	.align		4
.L_4:
        /*001c*/ 	.word	index@(_Z6kernelPdS_S_x)
        /*0020*/ 	.word	0x00000000


	//----- nvinfo : EIATTR_MIN_STACK_SIZE
	.align		4
.L_5:
        /*0024*/ 	.byte	0x04, 0x12
        /*0026*/ 	.short	(.L_7 - .L_6)
	.align		4
.L_6:
        /*0028*/ 	.word	index@(_Z6kernelPdS_S_x)
        /*002c*/ 	.word	0x00000000
.L_7:


//--------------------- .nv.compat                --------------------------
	.section	.nv.compat,"",@"SHT_CUDA_COMPAT_INFO"
	.align	4
        /*0000*/ 	.byte	0x02, 0x09, 0x00, 0x00, 0x02, 0x02, 0x01, 0x00, 0x02, 0x05, 0x05, 0x00, 0x03, 0x07, 0x01, 0x01
        /*0010*/ 	.byte	0x02, 0x03, 0x00, 0x00, 0x02, 0x06, 0x01, 0x00, 0x04, 0x0b, 0x08, 0x00, 0x01, 0x00, 0x00, 0x00
        /*0020*/ 	.byte	0x00, 0x00, 0x00, 0x00


//--------------------- .nv.info._Z6kernelPdS_S_x --------------------------
	.section	.nv.info._Z6kernelPdS_S_x,"",@"SHT_CUDA_INFO"
	.sectionflags	@""
	.align	4


	//----- nvinfo : EIATTR_CUDA_API_VERSION
	.align		4
        /*0000*/ 	.byte	0x04, 0x37
        /*0002*/ 	.short	(.L_9 - .L_8)
.L_8:
        /*0004*/ 	.word	0x00000082


	//----- nvinfo : EIATTR_KPARAM_INFO
	.align		4
.L_9:
        /*0008*/ 	.byte	0x04, 0x17
        /*000a*/ 	.short	(.L_11 - .L_10)
.L_10:
        /*000c*/ 	.word	0x00000000
        /*0010*/ 	.short	0x0003
        /*0012*/ 	.short	0x0018
        /*0014*/ 	.byte	0x00, 0xf0, 0x21, 0x00


	//----- nvinfo : EIATTR_KPARAM_INFO
	.align		4
.L_11:
        /*0018*/ 	.byte	0x04, 0x17
        /*001a*/ 	.short	(.L_13 - .L_12)
.L_12:
        /*001c*/ 	.word	0x00000000
        /*0020*/ 	.short	0x0002
        /*0022*/ 	.short	0x0010
        /*0024*/ 	.byte	0x00, 0xf5, 0x21, 0x00


	//----- nvinfo : EIATTR_KPARAM_INFO
	.align		4
.L_13:
        /*0028*/ 	.byte	0x04, 0x17
        /*002a*/ 	.short	(.L_15 - .L_14)
.L_14:
        /*002c*/ 	.word	0x00000000
        /*0030*/ 	.short	0x0001
        /*0032*/ 	.short	0x0008
        /*0034*/ 	.byte	0x00, 0xf5, 0x21, 0x00


	//----- nvinfo : EIATTR_KPARAM_INFO
	.align		4
.L_15:
        /*0038*/ 	.byte	0x04, 0x17
        /*003a*/ 	.short	(.L_17 - .L_16)
.L_16:
        /*003c*/ 	.word	0x00000000
        /*0040*/ 	.short	0x0000
        /*0042*/ 	.short	0x0000
        /*0044*/ 	.byte	0x00, 0xf5, 0x21, 0x00


	//----- nvinfo : EIATTR_SPARSE_MMA_MASK
	.align		4
.L_17:
        /*0048*/ 	.byte	0x03, 0x50
        /*004a*/ 	.short	0x0000


	//----- nvinfo : EIATTR_MAXREG_COUNT
	.align		4
        /*004c*/ 	.byte	0x03, 0x1b
        /*004e*/ 	.short	0x00ff


	//----- nvinfo : EIATTR_MERCURY_ISA_VERSION
	.align		4
        /*0050*/ 	.byte	0x03, 0x5f
        /*0052*/ 	.short	0x0101


	//----- nvinfo : EIATTR_VRC_CTA_INIT_COUNT
	.align		4
        /*0054*/ 	.byte	0x02, 0x4a
	.zero		1
	.zero		1


	//----- nvinfo : EIATTR_EXIT_INSTR_OFFSETS
	.align		4
        /*0058*/ 	.byte	0x04, 0x1c
        /*005a*/ 	.short	(.L_19 - .L_18)


	//   ....[0]....
.L_18:
        /*005c*/ 	.word	0x000000a0


	//   ....[1]....
        /*0060*/ 	.word	0x000005a0


	//   ....[2]....
        /*0064*/ 	.word	0x00000960


	//----- nvinfo : EIATTR_CRS_STACK_SIZE
	.align		4
.L_19:
        /*0068*/ 	.byte	0x04, 0x1e
        /*006a*/ 	.short	(.L_21 - .L_20)
.L_20:
        /*006c*/ 	.word	0x00000000


	//----- nvinfo : EIATTR_CBANK_PARAM_SIZE
	.align		4
.L_21:
        /*0070*/ 	.byte	0x03, 0x19
        /*0072*/ 	.short	0x0020


	//----- nvinfo : EIATTR_PARAM_CBANK
	.align		4
        /*0074*/ 	.byte	0x04, 0x0a
        /*0076*/ 	.short	(.L_23 - .L_22)
	.align		4
.L_22:
        /*0078*/ 	.word	index@(.nv.constant0._Z6kernelPdS_S_x)
        /*007c*/ 	.short	0x0380
        /*007e*/ 	.short	0x0020


	//----- nvinfo : EIATTR_SW_WAR
	.align		4
.L_23:
        /*0080*/ 	.byte	0x04, 0x36
        /*0082*/ 	.short	(.L_25 - .L_24)
.L_24:
        /*0084*/ 	.word	0x00000008
.L_25:


//--------------------- .nv.callgraph             --------------------------
	.section	.nv.callgraph,"",@"SHT_CUDA_CALLGRAPH"
	.align	4
	.sectionentsize	8
	.align		4
        /*0000*/ 	.word	0x00000000
	.align		4
        /*0004*/ 	.word	0xffffffff
	.align		4
        /*0008*/ 	.word	0x00000000
	.align		4
        /*000c*/ 	.word	0xfffffffe
	.align		4
        /*0010*/ 	.word	0x00000000
	.align		4
        /*0014*/ 	.word	0xfffffffd
	.align		4
        /*0018*/ 	.word	0x00000000
	.align		4
        /*001c*/ 	.word	0xfffffffc


//--------------------- .text._Z6kernelPdS_S_x    --------------------------
	.section	.text._Z6kernelPdS_S_x,"ax",@progbits
	.align	128
        .global         _Z6kernelPdS_S_x
        .type           _Z6kernelPdS_S_x,@function
        .size           _Z6kernelPdS_S_x,(.L_x_8 - _Z6kernelPdS_S_x)
        .other          _Z6kernelPdS_S_x,@"STO_CUDA_ENTRY STV_DEFAULT"
_Z6kernelPdS_S_x:
.text._Z6kernelPdS_S_x:
[----:B------:R-:W-:Y:S01]  /*0000*/  LDC R1, c[0x0][0x37c] ;  /* 0x0000df00ff017b82 */ /* 0x000fe20000000800 */
[----:B------:R-:W0:Y:S01]  /*0010*/  S2R R5, SR_CTAID.X ;  /* 0x0000000000057919 */ /* 0x000e220000002500 */
[----:B------:R-:W0:Y:S06]  /*0020*/  LDCU UR4, c[0x0][0x360] ;  /* 0x00006c00ff0477ac */ /* 0x000e2c0008000800 */
[----:B------:R-:W1:Y:S01]  /*0030*/  LDC R2, c[0x0][0x370] ;  /* 0x0000dc00ff027b82 */ /* 0x000e620000000800 */
[----:B------:R-:W0:Y:S01]  /*0040*/  S2R R0, SR_TID.X ;  /* 0x0000000000007919 */ /* 0x000e220000002100 */
[----:B------:R-:W2:Y:S01]  /*0050*/  LDCU.64 UR6, c[0x0][0x398] ;  /* 0x00007300ff0677ac */ /* 0x000ea20008000a00 */
[----:B0-----:R-:W-:-:S02]  /*0060*/  IMAD R5, R5, UR4, R0 ;  /* 0x0000000405057c24 */ /* 0x001fc4000f8e0200 */
[----:B-1----:R-:W-:-:S03]  /*0070*/  IMAD R0, R2, UR4, RZ ;  /* 0x0000000402007c24 */ /* 0x002fc6000f8e02ff */
[----:B--2---:R-:W-:-:S04]  /*0080*/  ISETP.GE.U32.AND P0, PT, R5, UR6, PT ;  /* 0x0000000605007c0c */ /* 0x004fc8000bf06070 */
[----:B------:R-:W-:-:S13]  /*0090*/  ISETP.GE.AND.EX P0, PT, RZ, UR7, PT, P0 ;  /* 0x00000007ff007c0c */ /* 0x000fda000bf06300 */
[----:B------:R-:W-:Y:S05]  /*00a0*/  @P0 EXIT ;  /* 0x000000000000094d */ /* 0x000fea0003800000 */
[----:B------:R-:W-:Y:S01]  /*00b0*/  IADD3 R4, P0, PT, R0, R5, RZ ;  /* 0x0000000500047210 */ /* 0x000fe20007f1e0ff */
[----:B------:R-:W-:Y:S01]  /*00c0*/  IMAD.MOV.U32 R3, RZ, RZ, RZ ;  /* 0x000000ffff037224 */ /* 0x000fe200078e00ff */
[----:B------:R-:W-:Y:S02]  /*00d0*/  BSSY.RECONVERGENT B0, `(.L_x_0) ;  /* 0x0000025000007945 */ /* 0x000fe40003800200 */
[C---:B------:R-:W-:Y:S01]  /*00e0*/  ISETP.GT.U32.AND P1, PT, R4.reuse, UR6, PT ;  /* 0x0000000604007c0c */ /* 0x040fe2000bf24070 */
[----:B------:R-:W-:Y:S01]  /*00f0*/  IMAD.X R9, RZ, RZ, R3, P0 ;  /* 0x000000ffff097224 */ /* 0x000fe200000e0603 */
[----:B------:R-:W-:-:S04]  /*0100*/  ISETP.GE.U32.AND P0, PT, R4, UR6, PT ;  /* 0x0000000604007c0c */ /* 0x000fc8000bf06070 */
[C---:B------:R-:W-:Y:S02]  /*0110*/  ISETP.GT.U32.AND.EX P1, PT, R9.reuse, UR7, PT, P1 ;  /* 0x0000000709007c0c */ /* 0x040fe4000bf24110 */
[C---:B------:R-:W-:Y:S02]  /*0120*/  ISETP.GE.U32.AND.EX P0, PT, R9.reuse, UR7, PT, P0 ;  /* 0x0000000709007c0c */ /* 0x040fe4000bf06100 */
[----:B------:R-:W-:Y:S02]  /*0130*/  SEL R7, R4, UR6, P1 ;  /* 0x0000000604077c07 */ /* 0x000fe40008800000 */
[----:B------:R-:W-:Y:S02]  /*0140*/  SEL R2, RZ, 0x1, P0 ;  /* 0x00000001ff027807 */ /* 0x000fe40000000000 */
[----:B------:R-:W-:Y:S02]  /*0150*/  SEL R6, R9, UR7, P1 ;  /* 0x0000000709067c07 */ /* 0x000fe40008800000 */
[----:B------:R-:W-:-:S04]  /*0160*/  IADD3 R7, P0, P1, R7, -R4, -R2 ;  /* 0x8000000407077210 */ /* 0x000fc8000791e802 */
[----:B------:R-:W-:-:S04]  /*0170*/  IADD3.X R6, PT, PT, R6, -0x1, ~R9, P0, P1 ;  /* 0xffffffff06067810 */ /* 0x000fc800007e2c09 */
[----:B------:R-:W-:-:S13]  /*0180*/  ISETP.NE.U32.AND P0, PT, R6, RZ, PT ;  /* 0x000000ff0600720c */ /* 0x000fda0003f05070 */
[----:B------:R-:W-:Y:S05]  /*0190*/  @P0 BRA `(.L_x_1) ;  /* 0x0000000000500947 */ /* 0x000fea0003800000 */
[----:B------:R-:W0:Y:S01]  /*01a0*/  I2F.U32.RP R4, R0 ;  /* 0x0000000000047306 */ /* 0x000e220000209000 */
[----:B------:R-:W-:Y:S01]  /*01b0*/  IMAD.MOV R11, RZ, RZ, -R0 ;  /* 0x000000ffff0b7224 */ /* 0x000fe200078e0a00 */
[----:B------:R-:W-:-:S06]  /*01c0*/  ISETP.NE.U32.AND P2, PT, R0, RZ, PT ;  /* 0x000000ff0000720c */ /* 0x000fcc0003f45070 */
[----:B0-----:R-:W0:Y:S02]  /*01d0*/  MUFU.RCP R4, R4 ;  /* 0x0000000400047308 */ /* 0x001e240000001000 */
[----:B0-----:R-:W-:-:S06]  /*01e0*/  VIADD R8, R4, 0xffffffe ;  /* 0x0ffffffe04087836 */ /* 0x001fcc0000000000 */
[----:B------:R0:W1:Y:S02]  /*01f0*/  F2I.FTZ.U32.TRUNC.NTZ R9, R8 ;  /* 0x0000000800097305 */ /* 0x000064000021f000 */
[----:B0-----:R-:W-:Y:S02]  /*0200*/  IMAD.MOV.U32 R8, RZ, RZ, RZ ;  /* 0x000000ffff087224 */ /* 0x001fe400078e00ff */
[----:B-1----:R-:W-:-:S04]  /*0210*/  IMAD R11, R11, R9, RZ ;  /* 0x000000090b0b7224 */ /* 0x002fc800078e02ff */
[----:B------:R-:W-:-:S06]  /*0220*/  IMAD.HI.U32 R6, R9, R11, R8 ;  /* 0x0000000b09067227 */ /* 0x000fcc00078e0008 */
[----:B------:R-:W-:-:S04]  /*0230*/  IMAD.HI.U32 R6, R6, R7, RZ ;  /* 0x0000000706067227 */ /* 0x000fc800078e00ff */
[----:B------:R-:W-:-:S04]  /*0240*/  IMAD.MOV R9, RZ, RZ, -R6 ;  /* 0x000000ffff097224 */ /* 0x000fc800078e0a06 */
[----:B------:R-:W-:-:S05]  /*0250*/  IMAD R7, R0, R9, R7 ;  /* 0x0000000900077224 */ /* 0x000fca00078e0207 */
[----:B------:R-:W-:-:S13]  /*0260*/  ISETP.GE.U32.AND P0, PT, R7, R0, PT ;  /* 0x000000000700720c */ /* 0x000fda0003f06070 */
[----:B------:R-:W-:Y:S02]  /*0270*/  @P0 IMAD.IADD R7, R7, 0x1, -R0 ;  /* 0x0000000107070824 */ /* 0x000fe400078e0a00 */
[----:B------:R-:W-:-:S03]  /*0280*/  @P0 VIADD R6, R6, 0x1 ;  /* 0x0000000106060836 */ /* 0x000fc60000000000 */
[----:B------:R-:W-:Y:S01]  /*0290*/  ISETP.GE.U32.AND P1, PT, R7, R0, PT ;  /* 0x000000000700720c */ /* 0x000fe20003f26070 */
[----:B------:R-:W-:-:S12]  /*02a0*/  IMAD.MOV.U32 R7, RZ, RZ, RZ ;  /* 0x000000ffff077224 */ /* 0x000fd800078e00ff */
[----:B------:R-:W-:Y:S01]  /*02b0*/  @P1 VIADD R6, R6, 0x1 ;  /* 0x0000000106061836 */ /* 0x000fe20000000000 */
[----:B------:R-:W-:Y:S01]  /*02c0*/  @!P2 LOP3.LUT R6, RZ, R0, RZ, 0x33, !PT ;  /* 0x00000000ff06a212 */ /* 0x000fe200078e33ff */
[----:B------:R-:W-:Y:S06]  /*02d0*/  BRA `(.L_x_2) ;  /* 0x0000000000107947 */ /* 0x000fec0003800000 */
.L_x_1:
[----:B------:R-:W-:-:S07]  /*02e0*/  MOV R4, 0x300 ;  /* 0x0000030000047802 */ /* 0x000fce0000000f00 */
[----:B------:R-:W-:Y:S05]  /*02f0*/  CALL.REL.NOINC `($__internal_0_$__cuda_sm20_div_u64) ;  /* 0x00000004009c7944 */ /* 0x000fea0003c00000 */
[----:B------:R-:W-:Y:S02]  /*0300*/  IMAD.MOV.U32 R6, RZ, RZ, R8 ;  /* 0x000000ffff067224 */ /* 0x000fe400078e0008 */
[----:B------:R-:W-:-:S07]  /*0310*/  IMAD.MOV.U32 R7, RZ, RZ, R9 ;  /* 0x000000ffff077224 */ /* 0x000fce00078e0009 */
.L_x_2:
[----:B------:R-:W-:Y:S05]  /*0320*/  BSYNC.RECONVERGENT B0 ;  /* 0x0000000000007941 */ /* 0x000fea0003800200 */
.L_x_0:
[----:B------:R-:W-:Y:S01]  /*0330*/  IADD3 R2, P0, PT, R6, R2, RZ ;  /* 0x0000000206027210 */ /* 0x000fe20007f1e0ff */
[----:B------:R-:W0:Y:S01]  /*0340*/  LDCU.64 UR4, c[0x0][0x358] ;  /* 0x00006b00ff0477ac */ /* 0x000e220008000a00 */
[----:B------:R-:W-:Y:S02]  /*0350*/  BSSY.RECONVERGENT B0, `(.L_x_3) ;  /* 0x0000024000007945 */ /* 0x000fe40003800200 */
[C---:B------:R-:W-:Y:S01]  /*0360*/  LOP3.LUT R4, R2.reuse, 0x3, RZ, 0xc0, !PT ;  /* 0x0000000302047812 */ /* 0x040fe200078ec0ff */
[----:B------:R-:W-:Y:S01]  /*0370*/  IMAD.X R6, RZ, RZ, R7, P0 ;  /* 0x000000ffff067224 */ /* 0x000fe200000e0607 */
[----:B------:R-:W-:Y:S01]  /*0380*/  ISETP.GE.U32.AND P0, PT, R2, 0x3, PT ;  /* 0x000000030200780c */ /* 0x000fe20003f06070 */
[----:B------:R-:W1:Y:S01]  /*0390*/  LDCU.64 UR6, c[0x0][0x390] ;  /* 0x00007200ff0677ac */ /* 0x000e620008000a00 */
[----:B------:R-:W-:Y:S02]  /*03a0*/  ISETP.NE.U32.AND P1, PT, R4, 0x3, PT ;  /* 0x000000030400780c */ /* 0x000fe40003f25070 */
[----:B------:R-:W-:Y:S01]  /*03b0*/  ISETP.GE.U32.AND.EX P0, PT, R6, RZ, PT, P0 ;  /* 0x000000ff0600720c */ /* 0x000fe20003f06100 */
[----:B------:R-:W2:Y:S01]  /*03c0*/  LDCU.128 UR8, c[0x0][0x380] ;  /* 0x00007000ff0877ac */ /* 0x000ea20008000c00 */
[----:B------:R-:W-:-:S13]  /*03d0*/  ISETP.NE.AND.EX P1, PT, RZ, RZ, PT, P1 ;  /* 0x000000ffff00720c */ /* 0x000fda0003f25310 */
[----:B01----:R-:W-:Y:S05]  /*03e0*/  @!P1 BRA `(.L_x_4) ;  /* 0x0000000000689947 */ /* 0x003fea0003800000 */
[----:B------:R-:W-:Y:S01]  /*03f0*/  VIADD R2, R2, 0x1 ;  /* 0x0000000102027836 */ /* 0x000fe20000000000 */
[C---:B------:R-:W-:Y:S01]  /*0400*/  SHF.L.U64.HI R17, R5.reuse, 0x3, R3 ;  /* 0x0000000305117819 */ /* 0x040fe20000010203 */
[----:B------:R-:W-:Y:S02]  /*0410*/  IMAD.SHL.U32 R15, R5, 0x8, RZ ;  /* 0x00000008050f7824 */ /* 0x000fe400078e00ff */
[----:B------:R-:W-:Y:S01]  /*0420*/  IMAD.MOV.U32 R4, RZ, RZ, RZ ;  /* 0x000000ffff047224 */ /* 0x000fe200078e00ff */
[----:B------:R-:W-:-:S07]  /*0430*/  LOP3.LUT R2, R2, 0x3, RZ, 0xc0, !PT ;  /* 0x0000000302027812 */ /* 0x000fce00078ec0ff */
.L_x_5:
[C---:B--2---:R-:W-:Y:S02]  /*0440*/  IADD3 R6, P1, PT, R15.reuse, UR8, RZ ;  /* 0x000000080f067c10 */ /* 0x044fe4000ff3e0ff */
[----:B------:R-:W-:Y:S02]  /*0450*/  IADD3 R8, P2, PT, R15, UR10, RZ ;  /* 0x0000000a0f087c10 */ /* 0x000fe4000ff5e0ff */
[C---:B------:R-:W-:Y:S02]  /*0460*/  IADD3.X R7, PT, PT, R17.reuse, UR9, RZ, P1, !PT ;  /* 0x0000000911077c10 */ /* 0x040fe40008ffe4ff */
[----:B------:R-:W-:-:S04]  /*0470*/  IADD3.X R9, PT, PT, R17, UR11, RZ, P2, !PT ;  /* 0x0000000b11097c10 */ /* 0x000fc800097fe4ff */
[----:B------:R-:W2:Y:S04]  /*0480*/  LDG.E.64 R6, desc[UR4][R6.64] ;  /* 0x0000000406067981 */ /* 0x000ea8000c1e1b00 */
[----:B------:R-:W2:Y:S01]  /*0490*/  LDG.E.64 R8, desc[UR4][R8.64] ;  /* 0x0000000408087981 */ /* 0x000ea2000c1e1b00 */
[----:B------:R-:W-:Y:S02]  /*04a0*/  IADD3 R12, P2, PT, R15, UR6, RZ ;  /* 0x000000060f0c7c10 */ /* 0x000fe4000ff5e0ff */
[C---:B------:R-:W-:Y:S02]  /*04b0*/  LEA R15, P3, R0.reuse, R15, 0x3 ;  /* 0x0000000f000f7211 */ /* 0x040fe400078618ff */
[----:B------:R-:W-:Y:S02]  /*04c0*/  IADD3.X R13, PT, PT, R17, UR7, RZ, P2, !PT ;  /* 0x00000007110d7c10 */ /* 0x000fe400097fe4ff */
[----:B------:R-:W-:-:S02]  /*04d0*/  IADD3 R5, P2, PT, R0, R5, RZ ;  /* 0x0000000500057210 */ /* 0x000fc40007f5e0ff */
[----:B------:R-:W-:-:S03]  /*04e0*/  LEA.HI.X R17, R0, R17, RZ, 0x3, P3 ;  /* 0x0000001100117211 */ /* 0x000fc600018f1cff */
[----:B------:R-:W-:Y:S01]  /*04f0*/  IMAD.X R3, RZ, RZ, R3, P2 ;  /* 0x000000ffff037224 */ /* 0x000fe200010e0603 */
[----:B--2---:R-:W-:-:S06]  /*0500*/  DSETP.GEU.AND P1, PT, R6, R8, PT ;  /* 0x000000080600722a */ /* 0x004fcc0003f2e000 */
[----:B------:R-:W-:Y:S02]  /*0510*/  FSEL R10, R6, R8, !P1 ;  /* 0x00000008060a7208 */ /* 0x000fe40004800000 */
[----:B------:R-:W-:Y:S02]  /*0520*/  FSEL R11, R7, R9, !P1 ;  /* 0x00000009070b7208 */ /* 0x000fe40004800000 */
[----:B------:R-:W-:-:S03]  /*0530*/  IADD3 R2, P1, PT, R2, -0x1, RZ ;  /* 0xffffffff02027810 */ /* 0x000fc60007f3e0ff */
[----:B------:R0:W-:Y:S01]  /*0540*/  STG.E.64 desc[UR4][R12.64], R10 ;  /* 0x0000000a0c007986 */ /* 0x0001e2000c101b04 */
[----:B------:R-:W-:Y:S02]  /*0550*/  IADD3.X R4, PT, PT, R4, -0x1, RZ, P1, !PT ;  /* 0xffffffff04047810 */ /* 0x000fe40000ffe4ff */
[----:B------:R-:W-:-:S04]  /*0560*/  ISETP.NE.U32.AND P1, PT, R2, RZ, PT ;  /* 0x000000ff0200720c */ /* 0x000fc80003f25070 */
[----:B------:R-:W-:-:S13]  /*0570*/  ISETP.NE.AND.EX P1, PT, R4, RZ, PT, P1 ;  /* 0x000000ff0400720c */ /* 0x000fda0003f25310 */
[----:B0-----:R-:W-:Y:S05]  /*0580*/  @P1 BRA `(.L_x_5) ;  /* 0xfffffffc00ac1947 */ /* 0x001fea000383ffff */
.L_x_4:
[----:B--2---:R-:W-:Y:S05]  /*0590*/  BSYNC.RECONVERGENT B0 ;  /* 0x0000000000007941 */ /* 0x004fea0003800200 */
.L_x_3:
[----:B------:R-:W-:Y:S05]  /*05a0*/  @!P0 EXIT ;  /* 0x000000000000894d */ /* 0x000fea0003800000 */
[----:B------:R-:W-:Y:S01]  /*05b0*/  IMAD.SHL.U32 R4, R0, 0x8, RZ ;  /* 0x0000000800047824 */ /* 0x000fe200078e00ff */
[----:B------:R-:W-:Y:S01]  /*05c0*/  SHF.R.U32.HI R2, RZ, 0x1d, R0 ;  /* 0x0000001dff027819 */ /* 0x000fe20000011600 */
[----:B------:R-:W0:Y:S01]  /*05d0*/  LDCU.128 UR8, c[0x0][0x380] ;  /* 0x00007000ff0877ac */ /* 0x000e220008000c00 */
[----:B------:R-:W1:Y:S05]  /*05e0*/  LDCU.128 UR12, c[0x0][0x390] ;  /* 0x00007200ff0c77ac */ /* 0x000e6a0008000c00 */
.L_x_6:
[C---:B------:R-:W-:Y:S01]  /*05f0*/  IMAD.SHL.U32 R8, R5.reuse, 0x8, RZ ;  /* 0x0000000805087824 */ /* 0x040fe200078e00ff */
[----:B------:R-:W-:-:S04]  /*0600*/  SHF.L.U64.HI R7, R5, 0x3, R3 ;  /* 0x0000000305077819 */ /* 0x000fc80000010203 */
[C---:B0-----:R-:W-:Y:S02]  /*0610*/  IADD3 R16, P0, PT, R8.reuse, UR8, RZ ;  /* 0x0000000808107c10 */ /* 0x041fe4000ff1e0ff */
[----:B------:R-:W-:Y:S02]  /*0620*/  IADD3 R18, P1, PT, R8, UR10, RZ ;  /* 0x0000000a08127c10 */ /* 0x000fe4000ff3e0ff */
[C---:B------:R-:W-:Y:S02]  /*0630*/  IADD3.X R17, PT, PT, R7.reuse, UR9, RZ, P0, !PT ;  /* 0x0000000907117c10 */ /* 0x040fe400087fe4ff */
[----:B------:R-:W-:-:S03]  /*0640*/  IADD3.X R19, PT, PT, R7, UR11, RZ, P1, !PT ;  /* 0x0000000b07137c10 */ /* 0x000fc60008ffe4ff */
[----:B------:R-:W2:Y:S04]  /*0650*/  LDG.E.64 R12, desc[UR4][R16.64] ;  /* 0x00000004100c7981 */ /* 0x000ea8000c1e1b00 */
[----:B------:R-:W2:Y:S01]  /*0660*/  LDG.E.64 R14, desc[UR4][R18.64] ;  /* 0x00000004120e7981 */ /* 0x000ea2000c1e1b00 */
[----:B-1----:R-:W-:Y:S02]  /*0670*/  IADD3 R8, P1, PT, R8, UR12, RZ ;  /* 0x0000000c08087c10 */ /* 0x002fe4000ff3e0ff */
[C---:B------:R-:W-:Y:S02]  /*0680*/  IADD3 R10, P2, PT, R4.reuse, R16, RZ ;  /* 0x00000010040a7210 */ /* 0x040fe40007f5e0ff */
[----:B------:R-:W-:Y:S02]  /*0690*/  IADD3 R6, P3, PT, R4, R18, RZ ;  /* 0x0000001204067210 */ /* 0x000fe40007f7e0ff */
[----:B------:R-:W-:Y:S01]  /*06a0*/  IADD3.X R9, PT, PT, R7, UR13, RZ, P1, !PT ;  /* 0x0000000d07097c10 */ /* 0x000fe20008ffe4ff */
[----:B------:R-:W-:-:S02]  /*06b0*/  IMAD.X R11, R2, 0x1, R17, P2 ;  /* 0x00000001020b7824 */ /* 0x000fc400010e0611 */
[----:B------:R-:W-:Y:S01]  /*06c0*/  IMAD.X R7, R2, 0x1, R19, P3 ;  /* 0x0000000102077824 */ /* 0x000fe200018e0613 */
[----:B--2---:R-:W-:-:S06]  /*06d0*/  DSETP.GEU.AND P0, PT, R12, R14, PT ;  /* 0x0000000e0c00722a */ /* 0x004fcc0003f0e000 */
[----:B------:R-:W-:Y:S02]  /*06e0*/  FSEL R22, R12, R14, !P0 ;  /* 0x0000000e0c167208 */ /* 0x000fe40004000000 */
[----:B------:R-:W-:-:S05]  /*06f0*/  FSEL R23, R13, R15, !P0 ;  /* 0x0000000f0d177208 */ /* 0x000fca0004000000 */
[----:B------:R0:W-:Y:S04]  /*0700*/  STG.E.64 desc[UR4][R8.64], R22 ;  /* 0x0000001608007986 */ /* 0x0001e8000c101b04 */
[----:B------:R-:W2:Y:S04]  /*0710*/  LDG.E.64 R18, desc[UR4][R10.64] ;  /* 0x000000040a127981 */ /* 0x000ea8000c1e1b00 */
[----:B------:R-:W2:Y:S01]  /*0720*/  LDG.E.64 R20, desc[UR4][R6.64] ;  /* 0x0000000406147981 */ /* 0x000ea2000c1e1b00 */
[C---:B------:R-:W-:Y:S02]  /*0730*/  IADD3 R12, P1, PT, R4.reuse, R8, RZ ;  /* 0x00000008040c7210 */ /* 0x040fe40007f3e0ff */
[----:B------:R-:W-:-:S02]  /*0740*/  IADD3 R14, P2, PT, R4, R10, RZ ;  /* 0x0000000a040e7210 */ /* 0x000fc40007f5e0ff */
[----:B------:R-:W-:Y:S01]  /*0750*/  IADD3 R16, P3, PT, R4, R6, RZ ;  /* 0x0000000604107210 */ /* 0x000fe20007f7e0ff */
[C---:B------:R-:W-:Y:S02]  /*0760*/  IMAD.X R13, R2.reuse, 0x1, R9, P1 ;  /* 0x00000001020d7824 */ /* 0x040fe400008e0609 */
[C---:B------:R-:W-:Y:S02]  /*0770*/  IMAD.X R15, R2.reuse, 0x1, R11, P2 ;  /* 0x00000001020f7824 */ /* 0x040fe400010e060b */
[----:B------:R-:W-:Y:S01]  /*0780*/  IMAD.X R17, R2, 0x1, R7, P3 ;  /* 0x0000000102117824 */ /* 0x000fe200018e0607 */
[----:B--2---:R-:W-:-:S06]  /*0790*/  DSETP.GEU.AND P0, PT, R18, R20, PT ;  /* 0x000000141200722a */ /* 0x004fcc0003f0e000 */
[----:B------:R-:W-:Y:S02]  /*07a0*/  FSEL R18, R18, R20, !P0 ;  /* 0x0000001412127208 */ /* 0x000fe40004000000 */
[----:B------:R-:W-:-:S05]  /*07b0*/  FSEL R19, R19, R21, !P0 ;  /* 0x0000001513137208 */ /* 0x000fca0004000000 */
[----:B------:R1:W-:Y:S04]  /*07c0*/  STG.E.64 desc[UR4][R12.64], R18 ;  /* 0x000000120c007986 */ /* 0x0003e8000c101b04 */
[----:B0-----:R-:W2:Y:S04]  /*07d0*/  LDG.E.64 R8, desc[UR4][R14.64] ;  /* 0x000000040e087981 */ /* 0x001ea8000c1e1b00 */
        /* <DEDUP_REMOVED lines=11> */
[----:B------:R-:W3:Y:S04]  /*0890*/  LDG.E.64 R8, desc[UR4][R22.64] ;  /* 0x0000000416087981 */ /* 0x000ee8000c1e1b00 */
[----:B------:R-:W3:Y:S01]  /*08a0*/  LDG.E.64 R10, desc[UR4][R24.64] ;  /* 0x00000004180a7981 */ /* 0x000ee2000c1e1b00 */
[----:B-1----:R-:W-:-:S05]  /*08b0*/  IADD3 R12, P1, PT, R4, R6, RZ ;  /* 0x00000006040c7210 */ /* 0x002fca0007f3e0ff */
[----:B------:R-:W-:Y:S01]  /*08c0*/  IMAD.X R13, R2, 0x1, R7, P1 ;  /* 0x00000001020d7824 */ /* 0x000fe200008e0607 */
[----:B---3--:R-:W-:-:S06]  /*08d0*/  DSETP.GEU.AND P0, PT, R8, R10, PT ;  /* 0x0000000a0800722a */ /* 0x008fcc0003f0e000 */
[----:B------:R-:W-:Y:S02]  /*08e0*/  FSEL R8, R8, R10, !P0 ;  /* 0x0000000a08087208 */ /* 0x000fe40004000000 */
[----:B------:R-:W-:Y:S02]  /*08f0*/  FSEL R9, R9, R11, !P0 ;  /* 0x0000000b09097208 */ /* 0x000fe40004000000 */
[----:B------:R-:W-:-:S03]  /*0900*/  LEA R5, P0, R0, R5, 0x2 ;  /* 0x0000000500057211 */ /* 0x000fc600078010ff */
[----:B------:R2:W-:Y:S01]  /*0910*/  STG.E.64 desc[UR4][R12.64], R8 ;  /* 0x000000080c007986 */ /* 0x0005e2000c101b04 */
[----:B------:R-:W-:Y:S02]  /*0920*/  LEA.HI.X R3, R0, R3, RZ, 0x2, P0 ;  /* 0x0000000300037211 */ /* 0x000fe400000f14ff */
[----:B------:R-:W-:-:S04]  /*0930*/  ISETP.GE.U32.AND P0, PT, R5, UR14, PT ;  /* 0x0000000e05007c0c */ /* 0x000fc8000bf06070 */
[----:B------:R-:W-:-:S13]  /*0940*/  ISETP.GE.AND.EX P0, PT, R3, UR15, PT, P0 ;  /* 0x0000000f03007c0c */ /* 0x000fda000bf06300 */
[----:B--2---:R-:W-:Y:S05]  /*0950*/  @!P0 BRA `(.L_x_6) ;  /* 0xfffffffc00248947 */ /* 0x004fea000383ffff */
[----:B------:R-:W-:Y:S05]  /*0960*/  EXIT ;  /* 0x000000000000794d */ /* 0x000fea0003800000 */
        .weak           $__internal_0_$__cuda_sm20_div_u64
        .type           $__internal_0_$__cuda_sm20_div_u64,@function
        .size           $__internal_0_$__cuda_sm20_div_u64,(.L_x_8 - $__internal_0_$__cuda_sm20_div_u64)
$__internal_0_$__cuda_sm20_div_u64:
[----:B------:R-:W-:Y:S02]  /*0970*/  IMAD.MOV.U32 R12, RZ, RZ, R0 ;  /* 0x000000ffff0c7224 */ /* 0x000fe400078e0000 */
[----:B------:R-:W-:-:S04]  /*0980*/  IMAD.MOV.U32 R13, RZ, RZ, RZ ;  /* 0x000000ffff0d7224 */ /* 0x000fc800078e00ff */
[----:B------:R-:W0:Y:S08]  /*0990*/  I2F.U64.RP R12, R12 ;  /* 0x0000000c000c7312 */ /* 0x000e300000309000 */
[----:B0-----:R-:W0:Y:S02]  /*09a0*/  MUFU.RCP R8, R12 ;  /* 0x0000000c00087308 */ /* 0x001e240000001000 */
[----:B0-----:R-:W-:-:S06]  /*09b0*/  VIADD R8, R8, 0x1ffffffe ;  /* 0x1ffffffe08087836 */ /* 0x001fcc0000000000 */
[----:B------:R-:W0:Y:S02]  /*09c0*/  F2I.U64.TRUNC R8, R8 ;  /* 0x0000000800087311 */ /* 0x000e24000020d800 */
[----:B0-----:R-:W-:-:S04]  /*09d0*/  IMAD.WIDE.U32 R10, R8, R0, RZ ;  /* 0x00000000080a7225 */ /* 0x001fc800078e00ff */
[----:B------:R-:W-:Y:S01]  /*09e0*/  IMAD R11, R9, R0, R11 ;  /* 0x00000000090b7224 */ /* 0x000fe200078e020b */
[----:B------:R-:W-:-:S05]  /*09f0*/  IADD3 R15, P0, PT, RZ, -R10, RZ ;  /* 0x8000000aff0f7210 */ /* 0x000fca0007f1e0ff */
[----:B------:R-:W-:-:S04]  /*0a00*/  IMAD.HI.U32 R10, R8, R15, RZ ;  /* 0x0000000f080a7227 */ /* 0x000fc800078e00ff */
[----:B------:R-:W-:Y:S02]  /*0a10*/  IMAD.X R17, RZ, RZ, ~R11, P0 ;  /* 0x000000ffff117224 */ /* 0x000fe400000e0e0b */
[----:B------:R-:W-:Y:S02]  /*0a20*/  IMAD.MOV.U32 R11, RZ, RZ, R8 ;  /* 0x000000ffff0b7224 */ /* 0x000fe400078e0008 */
[-C--:B------:R-:W-:Y:S02]  /*0a30*/  IMAD R13, R9, R17.reuse, RZ ;  /* 0x00000011090d7224 */ /* 0x080fe400078e02ff */
[----:B------:R-:W-:-:S04]  /*0a40*/  IMAD.WIDE.U32 R10, P0, R8, R17, R10 ;  /* 0x00000011080a7225 */ /* 0x000fc8000780000a */
[----:B------:R-:W-:-:S04]  /*0a50*/  IMAD.HI.U32 R17, R9, R17, RZ ;  /* 0x0000001109117227 */ /* 0x000fc800078e00ff */
[----:B------:R-:W-:-:S05]  /*0a60*/  IMAD.HI.U32 R10, P1, R9, R15, R10 ;  /* 0x0000000f090a7227 */ /* 0x000fca000782000a */
[----:B------:R-:W-:Y:S01]  /*0a70*/  IADD3 R11, P2, PT, R13, R10, RZ ;  /* 0x0000000a0d0b7210 */ /* 0x000fe20007f5e0ff */
[----:B------:R-:W-:-:S04]  /*0a80*/  IMAD.X R10, R17, 0x1, R9, P0 ;  /* 0x00000001110a7824 */ /* 0x000fc800000e0609 */
[----:B------:R-:W-:Y:S01]  /*0a90*/  IMAD.WIDE.U32 R8, R11, R0, RZ ;  /* 0x000000000b087225 */ /* 0x000fe200078e00ff */
[----:B------:R-:W-:Y:S02]  /*0aa0*/  IADD3.X R13, PT, PT, RZ, RZ, R10, P2, P1 ;  /* 0x000000ffff0d7210 */ /* 0x000fe400017e240a */
[----:B------:R-:W-:-:S03]  /*0ab0*/  IADD3 R15, P0, PT, RZ, -R8, RZ ;  /* 0x80000008ff0f7210 */ /* 0x000fc60007f1e0ff */
[----:B------:R-:W-:Y:S02]  /*0ac0*/  IMAD R8, R13, R0, R9 ;  /* 0x000000000d087224 */ /* 0x000fe400078e0209 */
[----:B------:R-:W-:Y:S02]  /*0ad0*/  IMAD.MOV.U32 R9, RZ, RZ, RZ ;  /* 0x000000ffff097224 */ /* 0x000fe400078e00ff */
[----:B------:R-:W-:-:S04]  /*0ae0*/  IMAD.HI.U32 R10, R11, R15, RZ ;  /* 0x0000000f0b0a7227 */ /* 0x000fc800078e00ff */
[----:B------:R-:W-:-:S04]  /*0af0*/  IMAD.X R8, RZ, RZ, ~R8, P0 ;  /* 0x000000ffff087224 */ /* 0x000fc800000e0e08 */
[----:B------:R-:W-:-:S04]  /*0b00*/  IMAD.WIDE.U32 R10, P0, R11, R8, R10 ;  /* 0x000000080b0a7225 */ /* 0x000fc8000780000a */
[C---:B------:R-:W-:Y:S02]  /*0b10*/  IMAD R12, R13.reuse, R8, RZ ;  /* 0x000000080d0c7224 */ /* 0x040fe400078e02ff */
[----:B------:R-:W-:-:S04]  /*0b20*/  IMAD.HI.U32 R11, P1, R13, R15, R10 ;  /* 0x0000000f0d0b7227 */ /* 0x000fc8000782000a */
[----:B------:R-:W-:Y:S01]  /*0b30*/  IMAD.HI.U32 R8, R13, R8, RZ ;  /* 0x000000080d087227 */ /* 0x000fe200078e00ff */
[----:B------:R-:W-:-:S03]  /*0b40*/  IADD3 R11, P2, PT, R12, R11, RZ ;  /* 0x0000000b0c0b7210 */ /* 0x000fc60007f5e0ff */
[----:B------:R-:W-:Y:S02]  /*0b50*/  IMAD.X R13, R8, 0x1, R13, P0 ;  /* 0x00000001080d7824 */ /* 0x000fe400000e060d */
[----:B------:R-:W-:-:S03]  /*0b60*/  IMAD.HI.U32 R8, R11, R7, RZ ;  /* 0x000000070b087227 */ /* 0x000fc600078e00ff */
[----:B------:R-:W-:Y:S01]  /*0b70*/  IADD3.X R13, PT, PT, RZ, RZ, R13, P2, P1 ;  /* 0x000000ffff0d7210 */ /* 0x000fe200017e240d */
[----:B------:R-:W-:-:S04]  /*0b80*/  IMAD.WIDE.U32 R8, R11, R6, R8 ;  /* 0x000000060b087225 */ /* 0x000fc800078e0008 */
[C---:B------:R-:W-:Y:S02]  /*0b90*/  IMAD R11, R13.reuse, R6, RZ ;  /* 0x000000060d0b7224 */ /* 0x040fe400078e02ff */
[----:B------:R-:W-:-:S04]  /*0ba0*/  IMAD.HI.U32 R8, P0, R13, R7, R8 ;  /* 0x000000070d087227 */ /* 0x000fc80007800008 */
[----:B------:R-:W-:Y:S01]  /*0bb0*/  IMAD.HI.U32 R13, R13, R6, RZ ;  /* 0x000000060d0d7227 */ /* 0x000fe200078e00ff */
[----:B------:R-:W-:-:S03]  /*0bc0*/  IADD3 R11, P1, PT, R11, R8, RZ ;  /* 0x000000080b0b7210 */ /* 0x000fc60007f3e0ff */
[----:B------:R-:W-:-:S04]  /*0bd0*/  IMAD.X R8, RZ, RZ, R13, P0 ;  /* 0x000000ffff087224 */ /* 0x000fc800000e060d */
[----:B------:R-:W-:Y:S02]  /*0be0*/  IMAD.X R13, RZ, RZ, R8, P1 ;  /* 0x000000ffff0d7224 */ /* 0x000fe400008e0608 */
[----:B------:R-:W-:-:S04]  /*0bf0*/  IMAD.WIDE.U32 R8, R11, R0, RZ ;  /* 0x000000000b087225 */ /* 0x000fc800078e00ff */
[----:B------:R-:W-:Y:S01]  /*0c00*/  IMAD R9, R13, R0, R9 ;  /* 0x000000000d097224 */ /* 0x000fe200078e0209 */
[----:B------:R-:W-:-:S04]  /*0c10*/  IADD3 R15, P0, PT, -R8, R7, RZ ;  /* 0x00000007080f7210 */ /* 0x000fc80007f1e1ff */
[-C--:B------:R-:W-:Y:S01]  /*0c20*/  IADD3 R7, P1, PT, -R0, R15.reuse, RZ ;  /* 0x0000000f00077210 */ /* 0x080fe20007f3e1ff */
[----:B------:R-:W-:Y:S01]  /*0c30*/  IMAD.X R10, R6, 0x1, ~R9, P0 ;  /* 0x00000001060a7824 */ /* 0x000fe200000e0e09 */
[----:B------:R-:W-:Y:S02]  /*0c40*/  ISETP.GE.U32.AND P0, PT, R15, R0, PT ;  /* 0x000000000f00720c */ /* 0x000fe40003f06070 */
[----:B------:R-:W-:Y:S02]  /*0c50*/  IADD3 R6, P2, PT, R11, 0x1, RZ ;  /* 0x000000010b067810 */ /* 0x000fe40007f5e0ff */
[C---:B------:R-:W-:Y:S02]  /*0c60*/  ISETP.GE.U32.AND.EX P0, PT, R10.reuse, RZ, PT, P0 ;  /* 0x000000ff0a00720c */ /* 0x040fe40003f06100 */
[----:B------:R-:W-:Y:S01]  /*0c70*/  IADD3.X R9, PT, PT, R10, -0x1, RZ, P1, !PT ;  /* 0xffffffff0a097810 */ /* 0x000fe20000ffe4ff */
[----:B------:R-:W-:Y:S01]  /*0c80*/  IMAD.X R8, RZ, RZ, R13, P2 ;  /* 0x000000ffff087224 */ /* 0x000fe200010e060d */
[----:B------:R-:W-:-:S02]  /*0c90*/  SEL R7, R7, R15, P0 ;  /* 0x0000000f07077207 */ /* 0x000fc40000000000 */
[----:B------:R-:W-:Y:S02]  /*0ca0*/  SEL R11, R6, R11, P0 ;  /* 0x0000000b060b7207 */ /* 0x000fe40000000000 */
[----:B------:R-:W-:Y:S02]  /*0cb0*/  SEL R9, R9, R10, P0 ;  /* 0x0000000a09097207 */ /* 0x000fe40000000000 */
[----:B------:R-:W-:Y:S02]  /*0cc0*/  SEL R6, R8, R13, P0 ;  /* 0x0000000d08067207 */ /* 0x000fe40000000000 */
[----:B------:R-:W-:Y:S01]  /*0cd0*/  ISETP.GE.U32.AND P0, PT, R7, R0, PT ;  /* 0x000000000700720c */ /* 0x000fe20003f06070 */
[----:B------:R-:W-:Y:S01]  /*0ce0*/  IMAD.MOV.U32 R7, RZ, RZ, 0x0 ;  /* 0x00000000ff077424 */ /* 0x000fe200078e00ff */
[----:B------:R-:W-:Y:S02]  /*0cf0*/  IADD3 R8, P2, PT, R11, 0x1, RZ ;  /* 0x000000010b087810 */ /* 0x000fe40007f5e0ff */
[----:B------:R-:W-:-:S02]  /*0d00*/  ISETP.GE.U32.AND.EX P0, PT, R9, RZ, PT, P0 ;  /* 0x000000ff0900720c */ /* 0x000fc40003f06100 */
[----:B------:R-:W-:Y:S01]  /*0d10*/  ISETP.NE.U32.AND P1, PT, R0, RZ, PT ;  /* 0x000000ff0000720c */ /* 0x000fe20003f25070 */
[----:B------:R-:W-:Y:S01]  /*0d20*/  IMAD.X R9, RZ, RZ, R6, P2 ;  /* 0x000000ffff097224 */ /* 0x000fe200010e0606 */
[----:B------:R-:W-:Y:S02]  /*0d30*/  SEL R8, R8, R11, P0 ;  /* 0x0000000b08087207 */ /* 0x000fe40000000000 */
[----:B------:R-:W-:Y:S02]  /*0d40*/  ISETP.NE.AND.EX P1, PT, RZ, RZ, PT, P1 ;  /* 0x000000ffff00720c */ /* 0x000fe40003f25310 */
[----:B------:R-:W-:Y:S01]  /*0d50*/  SEL R9, R9, R6, P0 ;  /* 0x0000000609097207 */ /* 0x000fe20000000000 */
[----:B------:R-:W-:Y:S01]  /*0d60*/  IMAD.MOV.U32 R6, RZ, RZ, R4 ;  /* 0x000000ffff067224 */ /* 0x000fe200078e0004 */
[----:B------:R-:W-:Y:S02]  /*0d70*/  SEL R8, R8, 0xffffffff, P1 ;  /* 0xffffffff08087807 */ /* 0x000fe40000800000 */
[----:B------:R-:W-:Y:S01]  /*0d80*/  SEL R9, R9, 0xffffffff, P1 ;  /* 0xffffffff09097807 */ /* 0x000fe20000800000 */
[----:B------:R-:W-:Y:S06]  /*0d90*/  RET.REL.NODEC R6 `(_Z6kernelPdS_S_x) ;  /* 0xfffffff006987950 */ /* 0x000fec0003c3ffff */
.L_x_7:
[----:B------:R-:W-:-:S00]  /*0da0*/  BRA `(.L_x_7) ;  /* 0xfffffffc00fc7947 */ /* 0x000fc0000383ffff */
[----:B------:R-:W-:-:S00]  /*0db0*/  NOP ;  /* 0x0000000000007918 */ /* 0x000fc00000000000 */
        /* <DEDUP_REMOVED lines=12> */
.L_x_8:


//--------------------- .nv.shared.reserved.0     --------------------------
	.section	.nv.shared.reserved.0,"aw",@nobits
	.weak		__nv_reservedSMEM_offset_0_alias
	.size		__nv_reservedSMEM_offset_0_alias, 0, 64
	.other		__nv_reservedSMEM_offset_0_alias,@"STO_CUDA_RESERVED_SHARED STV_DEFAULT"
__nv_reservedSMEM_offset_0_alias:
	.zero		0
	.zero		64


//--------------------- .nv.constant0._Z6kernelPdS_S_x --------------------------
	.section	.nv.constant0._Z6kernelPdS_S_x,"a",@progbits
	.sectionflags	@""
	.align	4
.nv.constant0._Z6kernelPdS_S_x:
	.zero		928


//--------------------- SYMBOLS --------------------------

	.type		.nv.reservedSmem.offset0,@object
	.size		.nv.reservedSmem.offset0,0x4
